//
// Generated by NVIDIA NVVM Compiler
//
// Compiler Build ID: CL-36424714
// Cuda compilation tools, release 13.0, V13.0.88
// Based on NVVM 20.0.0
//

.version 9.0
.target sm_100
.address_size 64

	// .globl	_Z12sobel_kernelPKhPhii

.visible .entry _Z12sobel_kernelPKhPhii(
	.param .u64 .ptr .align 1 _Z12sobel_kernelPKhPhii_param_0,
	.param .u64 .ptr .align 1 _Z12sobel_kernelPKhPhii_param_1,
	.param .u32 _Z12sobel_kernelPKhPhii_param_2,
	.param .u32 _Z12sobel_kernelPKhPhii_param_3
)
{
	.reg .pred 	%p<8>;
	.reg .b16 	%rs<5>;
	.reg .b32 	%r<46>;
	.reg .b32 	%f<3>;
	.reg .b64 	%rd<21>;

	ld.param.u64 	%rd1, [_Z12sobel_kernelPKhPhii_param_0];
	ld.param.u64 	%rd2, [_Z12sobel_kernelPKhPhii_param_1];
	ld.param.u32 	%r4, [_Z12sobel_kernelPKhPhii_param_2];
	ld.param.u32 	%r5, [_Z12sobel_kernelPKhPhii_param_3];
	mov.u32 	%r7, %ctaid.x;
	mov.u32 	%r8, %ntid.x;
	mov.u32 	%r9, %tid.x;
	mad.lo.s32 	%r10, %r7, %r8, %r9;
	mov.u32 	%r11, %ctaid.y;
	mov.u32 	%r12, %ntid.y;
	mov.u32 	%r13, %tid.y;
	mad.lo.s32 	%r14, %r11, %r12, %r13;
	setp.lt.s32 	%p1, %r10, 1;
	setp.eq.s32 	%p2, %r14, 0;
	or.pred  	%p3, %p1, %p2;
	add.s32 	%r15, %r4, -1;
	setp.ge.s32 	%p4, %r10, %r15;
	or.pred  	%p5, %p3, %p4;
	add.s32 	%r16, %r5, -1;
	setp.ge.s32 	%p6, %r14, %r16;
	or.pred  	%p7, %p5, %p6;
	@%p7 bra 	$L__BB0_2;
	cvta.to.global.u64 	%rd3, %rd1;
	cvta.to.global.u64 	%rd4, %rd2;
	add.s32 	%r17, %r14, -1;
	mul.lo.s32 	%r18, %r4, %r17;
	cvt.s64.s32 	%rd5, %r18;
	cvt.u64.u32 	%rd6, %r10;
	add.s64 	%rd7, %rd5, %rd6;
	add.s64 	%rd8, %rd3, %rd7;
	ld.global.u8 	%r19, [%rd8+-1];
	mul.lo.s32 	%r20, %r4, %r14;
	cvt.s64.s32 	%rd9, %r20;
	add.s64 	%rd10, %rd9, %rd6;
	add.s64 	%rd11, %rd3, %rd10;
	ld.global.u8 	%rs1, [%rd11+-1];
	mul.wide.u16 	%r21, %rs1, 2;
	add.s32 	%r22, %r20, %r4;
	cvt.s64.s32 	%rd12, %r22;
	add.s64 	%rd13, %rd12, %rd6;
	add.s64 	%rd14, %rd3, %rd13;
	ld.global.u8 	%r23, [%rd14+-1];
	add.s32 	%r24, %r23, %r19;
	add.s32 	%r25, %r21, %r24;
	ld.global.u8 	%r26, [%rd8+1];
	sub.s32 	%r27, %r26, %r25;
	ld.global.u8 	%rs2, [%rd11+1];
	mul.wide.u16 	%r28, %rs2, 2;
	add.s32 	%r29, %r27, %r28;
	ld.global.u8 	%r30, [%rd14+1];
	add.s32 	%r31, %r29, %r30;
	add.s32 	%r32, %r18, %r10;
	cvt.s64.s32 	%rd15, %r32;
	add.s64 	%rd16, %rd3, %rd15;
	ld.global.u8 	%rs3, [%rd16];
	mul.wide.u16 	%r33, %rs3, 2;
	add.s32 	%r34, %r26, %r19;
	add.s32 	%r35, %r33, %r34;
	sub.s32 	%r36, %r23, %r35;
	add.s32 	%r37, %r22, %r10;
	cvt.s64.s32 	%rd17, %r37;
	add.s64 	%rd18, %rd3, %rd17;
	ld.global.u8 	%rs4, [%rd18];
	mul.wide.u16 	%r38, %rs4, 2;
	add.s32 	%r39, %r36, %r38;
	add.s32 	%r40, %r39, %r30;
	mul.lo.s32 	%r41, %r31, %r31;
	mad.lo.s32 	%r42, %r40, %r40, %r41;
	cvt.rn.f32.u32 	%f1, %r42;
	sqrt.rn.f32 	%f2, %f1;
	cvt.rzi.s32.f32 	%r43, %f2;
	min.s32 	%r44, %r43, 255;
	add.s32 	%r45, %r32, %r4;
	cvt.s64.s32 	%rd19, %r45;
	add.s64 	%rd20, %rd4, %rd19;
	st.global.u8 	[%rd20], %r44;
$L__BB0_2:
	ret;

}


// ===== COMPILED SASS (sm_100) =====

	.target	sm_100

	.elftype	@"ET_EXEC"


//--------------------- .note.nv.tkinfo           --------------------------
	.section	.note.nv.tkinfo,"",@"SHT_NOTE"
	.sectionflags	@"SHF_NOTE_NV_TKINFO"
	.tkinfo
        /*0018*/ 	.word	0x00000002
        /*0030*/ 	.string	""
        /*0030*/ 	.string	"ptxas"
        /*0030*/ 	.string	"Cuda compilation tools, release 13.0, V13.0.88"
        /*0030*/ 	.string	"Build cuda_13.0.r13.0/compiler.36424714_0"
        /*0030*/ 	.string	"-arch sm_100 -m 64 "



//--------------------- .note.nv.cuinfo           --------------------------
	.section	.note.nv.cuinfo,"",@"SHT_NOTE"
	.sectionflags	@"SHF_NOTE_NV_CUINFO"
        /*0018*/ 	.short	0x0002
        /*001a*/ 	.short	0x0064
        /*001c*/ 	.short	0x0082
	.zero		2


//--------------------- .nv.info                  --------------------------
	.section	.nv.info,"",@"SHT_CUDA_INFO"
	.align	4


	//----- nvinfo : EIATTR_REGCOUNT
	.align		4
        /*0000*/ 	.byte	0x04, 0x2f
        /*0002*/ 	.short	(.L_1 - .L_0)
	.align		4
.L_0:
        /*0004*/ 	.word	index@(_Z12sobel_kernelPKhPhii)
        /*0008*/ 	.word	0x00000017


	//----- nvinfo : EIATTR_FRAME_SIZE
	.align		4
.L_1:
        /*000c*/ 	.byte	0x04, 0x11
        /*000e*/ 	.short	(.L_3 - .L_2)
	.align		4
.L_2:
        /*0010*/ 	.word	index@($__internal_0_$__cuda_sm20_sqrt_rn_f32_slowpath)
        /*0014*/ 	.word	0x00000000


	//----- nvinfo : EIATTR_FRAME_SIZE
	.align		4
.L_3:
        /*0018*/ 	.byte	0x04, 0x11
        /*001a*/ 	.short	(.L_5 - .L_4)
	.align		4
.L_4:
        /*001c*/ 	.word	index@(_Z12sobel_kernelPKhPhii)
        /*0020*/ 	.word	0x00000000


	//----- nvinfo : EIATTR_MIN_STACK_SIZE
	.align		4
.L_5:
        /*0024*/ 	.byte	0x04, 0x12
        /*0026*/ 	.short	(.L_7 - .L_6)
	.align		4
.L_6:
        /*0028*/ 	.word	index@(_Z12sobel_kernelPKhPhii)
        /*002c*/ 	.word	0x00000000
.L_7:


//--------------------- .nv.compat                --------------------------
	.section	.nv.compat,"",@"SHT_CUDA_COMPAT_INFO"
	.align	4
        /*0000*/ 	.byte	0x02, 0x09, 0x00, 0x00, 0x02, 0x02, 0x01, 0x00, 0x02, 0x05, 0x05, 0x00, 0x03, 0x07, 0x01, 0x01
        /*0010*/ 	.byte	0x02, 0x03, 0x00, 0x00, 0x02, 0x06, 0x01, 0x00, 0x04, 0x0b, 0x08, 0x00, 0x01, 0x00, 0x00, 0x00
        /*0020*/ 	.byte	0x00, 0x00, 0x00, 0x00


//--------------------- .nv.info._Z12sobel_kernelPKhPhii --------------------------
	.section	.nv.info._Z12sobel_kernelPKhPhii,"",@"SHT_CUDA_INFO"
	.sectionflags	@""
	.align	4


	//----- nvinfo : EIATTR_CUDA_API_VERSION
	.align		4
        /*0000*/ 	.byte	0x04, 0x37
        /*0002*/ 	.short	(.L_9 - .L_8)
.L_8:
        /*0004*/ 	.word	0x00000082


	//----- nvinfo : EIATTR_KPARAM_INFO
	.align		4
.L_9:
        /*0008*/ 	.byte	0x04, 0x17
        /*000a*/ 	.short	(.L_11 - .L_10)
.L_10:
        /*000c*/ 	.word	0x00000000
        /*0010*/ 	.short	0x0003
        /*0012*/ 	.short	0x0014
        /*0014*/ 	.byte	0x00, 0xf0, 0x11, 0x00


	//----- nvinfo : EIATTR_KPARAM_INFO
	.align		4
.L_11:
        /*0018*/ 	.byte	0x04, 0x17
        /*001a*/ 	.short	(.L_13 - .L_12)
.L_12:
        /*001c*/ 	.word	0x00000000
        /*0020*/ 	.short	0x0002
        /*0022*/ 	.short	0x0010
        /*0024*/ 	.byte	0x00, 0xf0, 0x11, 0x00


	//----- nvinfo : EIATTR_KPARAM_INFO
	.align		4
.L_13:
        /*0028*/ 	.byte	0x04, 0x17
        /*002a*/ 	.short	(.L_15 - .L_14)
.L_14:
        /*002c*/ 	.word	0x00000000
        /*0030*/ 	.short	0x0001
        /*0032*/ 	.short	0x0008
        /*0034*/ 	.byte	0x00, 0xf5, 0x21, 0x00


	//----- nvinfo : EIATTR_KPARAM_INFO
	.align		4
.L_15:
        /*0038*/ 	.byte	0x04, 0x17
        /*003a*/ 	.short	(.L_17 - .L_16)
.L_16:
        /*003c*/ 	.word	0x00000000
        /*0040*/ 	.short	0x0000
        /*0042*/ 	.short	0x0000
        /*0044*/ 	.byte	0x00, 0xf5, 0x21, 0x00


	//----- nvinfo : EIATTR_SPARSE_MMA_MASK
	.align		4
.L_17:
        /*0048*/ 	.byte	0x03, 0x50
        /*004a*/ 	.short	0x0000


	//----- nvinfo : EIATTR_MAXREG_COUNT
	.align		4
        /*004c*/ 	.byte	0x03, 0x1b
        /*004e*/ 	.short	0x00ff


	//----- nvinfo : EIATTR_MERCURY_ISA_VERSION
	.align		4
        /*0050*/ 	.byte	0x03, 0x5f
        /*0052*/ 	.short	0x0101


	//----- nvinfo : EIATTR_VRC_CTA_INIT_COUNT
	.align		4
        /*0054*/ 	.byte	0x02, 0x4a
	.zero		1
	.zero		1


	//----- nvinfo : EIATTR_EXIT_INSTR_OFFSETS
	.align		4
        /*0058*/ 	.byte	0x04, 0x1c
        /*005a*/ 	.short	(.L_19 - .L_18)


	//   ....[0]....
.L_18:
        /*005c*/ 	.word	0x00000100


	//   ....[1]....
        /*0060*/ 	.word	0x00000500


	//----- nvinfo : EIATTR_CRS_STACK_SIZE
	.align		4
.L_19:
        /*0064*/ 	.byte	0x04, 0x1e
        /*0066*/ 	.short	(.L_21 - .L_20)
.L_20:
        /*0068*/ 	.word	0x00000000


	//----- nvinfo : EIATTR_CBANK_PARAM_SIZE
	.align		4
.L_21:
        /*006c*/ 	.byte	0x03, 0x19
        /*006e*/ 	.short	0x0018


	//----- nvinfo : EIATTR_PARAM_CBANK
	.align		4
        /*0070*/ 	.byte	0x04, 0x0a
        /*0072*/ 	.short	(.L_23 - .L_22)
	.align		4
.L_22:
        /*0074*/ 	.word	index@(.nv.constant0._Z12sobel_kernelPKhPhii)
        /*0078*/ 	.short	0x0380
        /*007a*/ 	.short	0x0018


	//----- nvinfo : EIATTR_SW_WAR
	.align		4
.L_23:
        /*007c*/ 	.byte	0x04, 0x36
        /*007e*/ 	.short	(.L_25 - .L_24)
.L_24:
        /*0080*/ 	.word	0x00000008
.L_25:


//--------------------- .nv.callgraph             --------------------------
	.section	.nv.callgraph,"",@"SHT_CUDA_CALLGRAPH"
	.align	4
	.sectionentsize	8
	.align		4
        /*0000*/ 	.word	0x00000000
	.align		4
        /*0004*/ 	.word	0xffffffff
	.align		4
        /*0008*/ 	.word	0x00000000
	.align		4
        /*000c*/ 	.word	0xfffffffe
	.align		4
        /*0010*/ 	.word	0x00000000
	.align		4
        /*0014*/ 	.word	0xfffffffd
	.align		4
        /*0018*/ 	.word	0x00000000
	.align		4
        /*001c*/ 	.word	0xfffffffc


//--------------------- .text._Z12sobel_kernelPKhPhii --------------------------
	.section	.text._Z12sobel_kernelPKhPhii,"ax",@progbits
	.align	128
        .global         _Z12sobel_kernelPKhPhii
        .type           _Z12sobel_kernelPKhPhii,@function
        .size           _Z12sobel_kernelPKhPhii,(.L_x_5 - _Z12sobel_kernelPKhPhii)
        .other          _Z12sobel_kernelPKhPhii,@"STO_CUDA_ENTRY STV_DEFAULT"
_Z12sobel_kernelPKhPhii:
.text._Z12sobel_kernelPKhPhii:
[----:B------:R-:W-:Y:S01]  /*0000*/  LDC R1, c[0x0][0x37c] ;  /* 0x0000df00ff017b82 */ /* 0x000fe20000000800 */
[----:B------:R-:W0:Y:S07]  /*0010*/  S2R R5, SR_TID.Y ;  /* 0x0000000000057919 */ /* 0x000e2e0000002200 */
[----:B------:R-:W1:Y:S01]  /*0020*/  LDC R0, c[0x0][0x360] ;  /* 0x0000d800ff007b82 */ /* 0x000e620000000800 */
[----:B------:R-:W2:Y:S01]  /*0030*/  LDCU.64 UR6, c[0x0][0x390] ;  /* 0x00007200ff0677ac */ /* 0x000ea20008000a00 */
[----:B------:R-:W1:Y:S06]  /*0040*/  S2R R3, SR_TID.X ;  /* 0x0000000000037919 */ /* 0x000e6c0000002100 */
[----:B------:R-:W0:Y:S08]  /*0050*/  S2UR UR5, SR_CTAID.Y ;  /* 0x00000000000579c3 */ /* 0x000e300000002600 */
[----:B------:R-:W0:Y:S08]  /*0060*/  LDC R2, c[0x0][0x364] ;  /* 0x0000d900ff027b82 */ /* 0x000e300000000800 */
[----:B------:R-:W1:Y:S01]  /*0070*/  S2UR UR4, SR_CTAID.X ;  /* 0x00000000000479c3 */ /* 0x000e620000002500 */
[----:B0-----:R-:W-:Y:S01]  /*0080*/  IMAD R2, R2, UR5, R5 ;  /* 0x0000000502027c24 */ /* 0x001fe2000f8e0205 */
[----:B--2---:R-:W-:-:S04]  /*0090*/  UIADD3 UR5, UPT, UPT, UR6, -0x1, URZ ;  /* 0xffffffff06057890 */ /* 0x004fc8000fffe0ff */
[----:B------:R-:W-:Y:S01]  /*00a0*/  ISETP.NE.AND P0, PT, R2, RZ, PT ;  /* 0x000000ff0200720c */ /* 0x000fe20003f05270 */
[----:B-1----:R-:W-:Y:S01]  /*00b0*/  IMAD R0, R0, UR4, R3 ;  /* 0x0000000400007c24 */ /* 0x002fe2000f8e0203 */
[----:B------:R-:W-:-:S04]  /*00c0*/  UIADD3 UR4, UPT, UPT, UR7, -0x1, URZ ;  /* 0xffffffff07047890 */ /* 0x000fc8000fffe0ff */
[----:B------:R-:W-:-:S04]  /*00d0*/  ISETP.LT.OR P0, PT, R0, 0x1, !P0 ;  /* 0x000000010000780c */ /* 0x000fc80004701670 */
[----:B------:R-:W-:-:S04]  /*00e0*/  ISETP.GE.OR P0, PT, R0, UR5, P0 ;  /* 0x0000000500007c0c */ /* 0x000fc80008706670 */
[----:B------:R-:W-:-:S13]  /*00f0*/  ISETP.GE.OR P0, PT, R2, UR4, P0 ;  /* 0x0000000402007c0c */ /* 0x000fda0008706670 */
[----:B------:R-:W-:Y:S05]  /*0100*/  @P0 EXIT ;  /* 0x000000000000094d */ /* 0x000fea0003800000 */
[----:B------:R-:W0:Y:S01]  /*0110*/  LDCU.64 UR8, c[0x0][0x380] ;  /* 0x00007000ff0877ac */ /* 0x000e220008000a00 */
[C---:B------:R-:W-:Y:S02]  /*0120*/  VIADD R3, R2.reuse, 0xffffffff ;  /* 0xffffffff02037836 */ /* 0x040fe40000000000 */
[----:B------:R-:W-:Y:S01]  /*0130*/  IMAD R7, R2, UR6, RZ ;  /* 0x0000000602077c24 */ /* 0x000fe2000f8e02ff */
[----:B------:R-:W1:Y:S01]  /*0140*/  LDCU.64 UR4, c[0x0][0x358] ;  /* 0x00006b00ff0477ac */ /* 0x000e620008000a00 */
[----:B------:R-:W-:Y:S02]  /*0150*/  IMAD R3, R3, UR6, RZ ;  /* 0x0000000603037c24 */ /* 0x000fe4000f8e02ff */
[----:B------:R-:W-:Y:S01]  /*0160*/  VIADD R5, R7, UR6 ;  /* 0x0000000607057c36 */ /* 0x000fe20008000000 */
[----:B------:R-:W-:Y:S02]  /*0170*/  SHF.R.S32.HI R10, RZ, 0x1f, R7 ;  /* 0x0000001fff0a7819 */ /* 0x000fe40000011407 */
[----:B------:R-:W-:Y:S01]  /*0180*/  SHF.R.S32.HI R9, RZ, 0x1f, R3 ;  /* 0x0000001fff097819 */ /* 0x000fe20000011403 */
[--C-:B------:R-:W-:Y:S01]  /*0190*/  IMAD.IADD R13, R0, 0x1, R5.reuse ;  /* 0x00000001000d7824 */ /* 0x100fe200078e0205 */
[----:B------:R-:W-:-:S02]  /*01a0*/  SHF.R.S32.HI R11, RZ, 0x1f, R5 ;  /* 0x0000001fff0b7819 */ /* 0x000fc40000011405 */
[----:B------:R-:W-:Y:S02]  /*01b0*/  IADD3 R4, PT, PT, R0, R3, RZ ;  /* 0x0000000300047210 */ /* 0x000fe40007ffe0ff */
[--C-:B0-----:R-:W-:Y:S02]  /*01c0*/  IADD3 R8, P0, P1, R3, UR8, R0.reuse ;  /* 0x0000000803087c10 */ /* 0x101fe4000f91e000 */
[--C-:B------:R-:W-:Y:S02]  /*01d0*/  IADD3 R2, P4, P5, R5, UR8, R0.reuse ;  /* 0x0000000805027c10 */ /* 0x100fe4000fd9e000 */
[----:B------:R-:W-:Y:S02]  /*01e0*/  IADD3 R6, P2, P3, R7, UR8, R0 ;  /* 0x0000000807067c10 */ /* 0x000fe4000fb5e000 */
[----:B------:R-:W-:Y:S02]  /*01f0*/  IADD3.X R9, PT, PT, R9, UR9, RZ, P0, P1 ;  /* 0x0000000909097c10 */ /* 0x000fe400087e24ff */
[----:B------:R-:W-:-:S02]  /*0200*/  IADD3.X R3, PT, PT, R11, UR9, RZ, P4, P5 ;  /* 0x000000090b037c10 */ /* 0x000fc4000a7ea4ff */
[----:B------:R-:W-:Y:S01]  /*0210*/  IADD3.X R7, PT, PT, R10, UR9, RZ, P2, P3 ;  /* 0x000000090a077c10 */ /* 0x000fe200097e64ff */
[----:B-1----:R-:W2:Y:S01]  /*0220*/  LDG.E.U8 R0, desc[UR4][R8.64+-0x1] ;  /* 0xffffff0408007981 */ /* 0x002ea2000c1e1100 */
[----:B------:R-:W-:-:S03]  /*0230*/  IADD3 R10, P0, PT, R4, UR8, RZ ;  /* 0x00000008040a7c10 */ /* 0x000fc6000ff1e0ff */
[----:B------:R-:W2:Y:S01]  /*0240*/  LDG.E.U8 R15, desc[UR4][R2.64+-0x1] ;  /* 0xffffff04020f7981 */ /* 0x000ea2000c1e1100 */
[----:B------:R-:W-:-:S03]  /*0250*/  LEA.HI.X.SX32 R11, R4, UR9, 0x1, P0 ;  /* 0x00000009040b7c11 */ /* 0x000fc600080f0eff */
[----:B------:R-:W3:Y:S01]  /*0260*/  LDG.E.U8 R16, desc[UR4][R8.64+0x1] ;  /* 0x0000010408107981 */ /* 0x000ee2000c1e1100 */
[----:B------:R-:W-:-:S03]  /*0270*/  IADD3 R12, P0, PT, R13, UR8, RZ ;  /* 0x000000080d0c7c10 */ /* 0x000fc6000ff1e0ff */
[----:B------:R-:W4:Y:S01]  /*0280*/  LDG.E.U8 R5, desc[UR4][R6.64+-0x1] ;  /* 0xffffff0406057981 */ /* 0x000f22000c1e1100 */
[----:B------:R-:W-:-:S03]  /*0290*/  LEA.HI.X.SX32 R13, R13, UR9, 0x1, P0 ;  /* 0x000000090d0d7c11 */ /* 0x000fc600080f0eff */
[----:B------:R-:W5:Y:S04]  /*02a0*/  LDG.E.U8 R10, desc[UR4][R10.64] ;  /* 0x000000040a0a7981 */ /* 0x000f68000c1e1100 */
[----:B------:R-:W5:Y:S04]  /*02b0*/  LDG.E.U8 R18, desc[UR4][R6.64+0x1] ;  /* 0x0000010406127981 */ /* 0x000f68000c1e1100 */
[----:B------:R-:W5:Y:S04]  /*02c0*/  LDG.E.U8 R13, desc[UR4][R12.64] ;  /* 0x000000040c0d7981 */ /* 0x000f68000c1e1100 */
[----:B------:R-:W5:Y:S01]  /*02d0*/  LDG.E.U8 R20, desc[UR4][R2.64+0x1] ;  /* 0x0000010402147981 */ /* 0x000f62000c1e1100 */
[----:B------:R-:W-:Y:S01]  /*02e0*/  BSSY.RECONVERGENT B0, `(.L_x_0) ;  /* 0x0000019000007945 */ /* 0x000fe20003800200 */
[C---:B--2---:R-:W-:Y:S01]  /*02f0*/  IMAD.IADD R14, R0.reuse, 0x1, R15 ;  /* 0x00000001000e7824 */ /* 0x044fe200078e020f */
[----:B---3--:R-:W-:-:S03]  /*0300*/  IADD3 R17, PT, PT, R0, R16, RZ ;  /* 0x0000001000117210 */ /* 0x008fc60007ffe0ff */
[----:B----4-:R-:W-:Y:S02]  /*0310*/  IMAD R5, R5, 0x2, R14 ;  /* 0x0000000205057824 */ /* 0x010fe400078e020e */
[----:B-----5:R-:W-:-:S03]  /*0320*/  IMAD R0, R10, 0x2, R17 ;  /* 0x000000020a007824 */ /* 0x020fc600078e0211 */
[----:B------:R-:W-:Y:S01]  /*0330*/  IADD3 R5, PT, PT, -R5, R16, RZ ;  /* 0x0000001005057210 */ /* 0x000fe20007ffe1ff */
[----:B------:R-:W-:-:S04]  /*0340*/  IMAD.IADD R0, R15, 0x1, -R0 ;  /* 0x000000010f007824 */ /* 0x000fc800078e0a00 */
[----:B------:R-:W-:Y:S01]  /*0350*/  IMAD R5, R18, 0x2, R5 ;  /* 0x0000000212057824 */ /* 0x000fe200078e0205 */
[----:B------:R-:W-:-:S03]  /*0360*/  LEA R9, R13, R0, 0x1 ;  /* 0x000000000d097211 */ /* 0x000fc600078e08ff */
[----:B------:R-:W-:Y:S02]  /*0370*/  IMAD.IADD R5, R5, 0x1, R20 ;  /* 0x0000000105057824 */ /* 0x000fe400078e0214 */
[----:B------:R-:W-:Y:S02]  /*0380*/  IMAD.IADD R9, R20, 0x1, R9 ;  /* 0x0000000114097824 */ /* 0x000fe400078e0209 */
[----:B------:R-:W-:-:S04]  /*0390*/  IMAD R0, R5, R5, RZ ;  /* 0x0000000505007224 */ /* 0x000fc800078e02ff */
[----:B------:R-:W-:-:S05]  /*03a0*/  IMAD R0, R9, R9, R0 ;  /* 0x0000000909007224 */ /* 0x000fca00078e0200 */
[----:B------:R-:W-:-:S04]  /*03b0*/  I2FP.F32.U32 R0, R0 ;  /* 0x0000000000007245 */ /* 0x000fc80000201000 */
[----:B------:R-:W-:Y:S01]  /*03c0*/  IADD3 R2, PT, PT, R0, -0xd000000, RZ ;  /* 0xf300000000027810 */ /* 0x000fe20007ffe0ff */
[----:B------:R0:W1:Y:S03]  /*03d0*/  MUFU.RSQ R3, R0 ;  /* 0x0000000000037308 */ /* 0x0000660000001400 */
[----:B------:R-:W-:-:S13]  /*03e0*/  ISETP.GT.U32.AND P0, PT, R2, 0x727fffff, PT ;  /* 0x727fffff0200780c */ /* 0x000fda0003f04070 */
[----:B0-----:R-:W-:Y:S05]  /*03f0*/  @!P0 BRA `(.L_x_1) ;  /* 0x00000000000c8947 */ /* 0x001fea0003800000 */
[----:B------:R-:W-:-:S07]  /*0400*/  MOV R8, 0x420 ;  /* 0x0000042000087802 */ /* 0x000fce0000000f00 */
[----:B-1----:R-:W-:Y:S05]  /*0410*/  CALL.REL.NOINC `($__internal_0_$__cuda_sm20_sqrt_rn_f32_slowpath) ;  /* 0x00000000003c7944 */ /* 0x002fea0003c00000 */
[----:B------:R-:W-:Y:S05]  /*0420*/  BRA `(.L_x_2) ;  /* 0x0000000000107947 */ /* 0x000fea0003800000 */
.L_x_1:
[----:B-1----:R-:W-:Y:S01]  /*0430*/  FMUL.FTZ R5, R0, R3 ;  /* 0x0000000300057220 */ /* 0x002fe20000410000 */
[----:B------:R-:W-:-:S03]  /*0440*/  FMUL.FTZ R3, R3, 0.5 ;  /* 0x3f00000003037820 */ /* 0x000fc60000410000 */
[----:B------:R-:W-:-:S04]  /*0450*/  FFMA R0, -R5, R5, R0 ;  /* 0x0000000505007223 */ /* 0x000fc80000000100 */
[----:B------:R-:W-:-:S07]  /*0460*/  FFMA R0, R0, R3, R5 ;  /* 0x0000000300007223 */ /* 0x000fce0000000005 */
.L_x_2:
[----:B------:R-:W-:Y:S05]  /*0470*/  BSYNC.RECONVERGENT B0 ;  /* 0x0000000000007941 */ /* 0x000fea0003800200 */
.L_x_0:
[----:B------:R-:W0:Y:S01]  /*0480*/  LDCU UR8, c[0x0][0x390] ;  /* 0x00007200ff0877ac */ /* 0x000e220008000800 */
[----:B------:R-:W1:Y:S01]  /*0490*/  F2I.TRUNC.NTZ R0, R0 ;  /* 0x0000000000007305 */ /* 0x000e62000020f100 */
[----:B------:R-:W2:Y:S01]  /*04a0*/  LDCU.64 UR6, c[0x0][0x388] ;  /* 0x00007100ff0677ac */ /* 0x000ea20008000a00 */
[----:B-1----:R-:W-:Y:S01]  /*04b0*/  VIMNMX R5, PT, PT, R0, 0xff, PT ;  /* 0x000000ff00057848 */ /* 0x002fe20003fe0100 */
[----:B0-----:R-:W-:-:S05]  /*04c0*/  VIADD R4, R4, UR8 ;  /* 0x0000000804047c36 */ /* 0x001fca0008000000 */
[----:B--2---:R-:W-:-:S04]  /*04d0*/  IADD3 R2, P0, PT, R4, UR6, RZ ;  /* 0x0000000604027c10 */ /* 0x004fc8000ff1e0ff */
[----:B------:R-:W-:-:S05]  /*04e0*/  LEA.HI.X.SX32 R3, R4, UR7, 0x1, P0 ;  /* 0x0000000704037c11 */ /* 0x000fca00080f0eff */
[----:B------:R-:W-:Y:S01]  /*04f0*/  STG.E.U8 desc[UR4][R2.64], R5 ;  /* 0x0000000502007986 */ /* 0x000fe2000c101104 */
[----:B------:R-:W-:Y:S05]  /*0500*/  EXIT ;  /* 0x000000000000794d */ /* 0x000fea0003800000 */
        .weak           $__internal_0_$__cuda_sm20_sqrt_rn_f32_slowpath
        .type           $__internal_0_$__cuda_sm20_sqrt_rn_f32_slowpath,@function
        .size           $__internal_0_$__cuda_sm20_sqrt_rn_f32_slowpath,(.L_x_5 - $__internal_0_$__cuda_sm20_sqrt_rn_f32_slowpath)
$__internal_0_$__cuda_sm20_sqrt_rn_f32_slowpath:
[----:B------:R-:W-:-:S13]  /*0510*/  LOP3.LUT P0, RZ, R0, 0x7fffffff, RZ, 0xc0, !PT ;  /* 0x7fffffff00ff7812 */ /* 0x000fda000780c0ff */
[----:B------:R-:W-:Y:S01]  /*0520*/  @!P0 IMAD.MOV.U32 R2, RZ, RZ, R0 ;  /* 0x000000ffff028224 */ /* 0x000fe200078e0000 */
[----:B------:R-:W-:Y:S06]  /*0530*/  @!P0 BRA `(.L_x_3) ;  /* 0x0000000000408947 */ /* 0x000fec0003800000 */
[----:B------:R-:W-:-:S13]  /*0540*/  FSETP.GEU.FTZ.AND P0, PT, R0, RZ, PT ;  /* 0x000000ff0000720b */ /* 0x000fda0003f1e000 */
[----:B------:R-:W-:Y:S01]  /*0550*/  @!P0 MOV R2, 0x7fffffff ;  /* 0x7fffffff00028802 */ /* 0x000fe20000000f00 */
[----:B------:R-:W-:Y:S06]  /*0560*/  @!P0 BRA `(.L_x_3) ;  /* 0x0000000000348947 */ /* 0x000fec0003800000 */
[----:B------:R-:W-:-:S13]  /*0570*/  FSETP.GTU.FTZ.AND P0, PT, |R0|, +INF , PT ;  /* 0x7f8000000000780b */ /* 0x000fda0003f1c200 */
[----:B------:R-:W-:Y:S01]  /*0580*/  @P0 FADD.FTZ R2, R0, 1 ;  /* 0x3f80000000020421 */ /* 0x000fe20000010000 */
[----:B------:R-:W-:Y:S06]  /*0590*/  @P0 BRA `(.L_x_3) ;  /* 0x0000000000280947 */ /* 0x000fec0003800000 */
[----:B------:R-:W-:-:S13]  /*05a0*/  FSETP.NEU.FTZ.AND P0, PT, |R0|, +INF , PT ;  /* 0x7f8000000000780b */ /* 0x000fda0003f1d200 */
[----:B------:R-:W-:-:S04]  /*05b0*/  @P0 FFMA R3, R0, 1.84467440737095516160e+19, RZ ;  /* 0x5f80000000030823 */ /* 0x000fc800000000ff */
[----:B------:R-:W0:Y:S02]  /*05c0*/  @P0 MUFU.RSQ R2, R3 ;  /* 0x0000000300020308 */ /* 0x000e240000001400 */
[----:B0-----:R-:W-:Y:S01]  /*05d0*/  @P0 FMUL.FTZ R6, R3, R2 ;  /* 0x0000000203060220 */ /* 0x001fe20000410000 */
[----:B------:R-:W-:Y:S01]  /*05e0*/  @P0 FMUL.FTZ R7, R2, 0.5 ;  /* 0x3f00000002070820 */ /* 0x000fe20000410000 */
[----:B------:R-:W-:Y:S02]  /*05f0*/  @!P0 IMAD.MOV.U32 R2, RZ, RZ, R0 ;  /* 0x000000ffff028224 */ /* 0x000fe400078e0000 */
[----:B------:R-:W-:-:S04]  /*0600*/  @P0 FADD.FTZ R5, -R6, -RZ ;  /* 0x800000ff06050221 */ /* 0x000fc80000010100 */
[----:B------:R-:W-:-:S04]  /*0610*/  @P0 FFMA R5, R6, R5, R3 ;  /* 0x0000000506050223 */ /* 0x000fc80000000003 */
[----:B------:R-:W-:-:S04]  /*0620*/  @P0 FFMA R5, R5, R7, R6 ;  /* 0x0000000705050223 */ /* 0x000fc80000000006 */
[----:B------:R-:W-:-:S07]  /*0630*/  @P0 FMUL.FTZ R2, R5, 2.3283064365386962891e-10 ;  /* 0x2f80000005020820 */ /* 0x000fce0000410000 */
.L_x_3:
[----:B------:R-:W-:Y:S01]  /*0640*/  HFMA2 R3, -RZ, RZ, 0, 0 ;  /* 0x00000000ff037431 */ /* 0x000fe200000001ff */
[----:B------:R-:W-:Y:S01]  /*0650*/  MOV R0, R2 ;  /* 0x0000000200007202 */ /* 0x000fe20000000f00 */
[----:B------:R-:W-:-:S04]  /*0660*/  IMAD.MOV.U32 R2, RZ, RZ, R8 ;  /* 0x000000ffff027224 */ /* 0x000fc800078e0008 */
[----:B------:R-:W-:Y:S05]  /*0670*/  RET.REL.NODEC R2 `(_Z12sobel_kernelPKhPhii) ;  /* 0xfffffff802607950 */ /* 0x000fea0003c3ffff */
.L_x_4:
[----:B------:R-:W-:-:S00]  /*0680*/  BRA `(.L_x_4) ;  /* 0xfffffffc00fc7947 */ /* 0x000fc0000383ffff */
[----:B------:R-:W-:-:S00]  /*0690*/  NOP ;  /* 0x0000000000007918 */ /* 0x000fc00000000000 */
        /* <DEDUP_REMOVED lines=14> */
.L_x_5:


//--------------------- .nv.shared.reserved.0     --------------------------
	.section	.nv.shared.reserved.0,"aw",@nobits
	.weak		__nv_reservedSMEM_offset_0_alias
	.size		__nv_reservedSMEM_offset_0_alias, 0, 64
	.other		__nv_reservedSMEM_offset_0_alias,@"STO_CUDA_RESERVED_SHARED STV_DEFAULT"
__nv_reservedSMEM_offset_0_alias:
	.zero		0
	.zero		64


//--------------------- .nv.constant0._Z12sobel_kernelPKhPhii --------------------------
	.section	.nv.constant0._Z12sobel_kernelPKhPhii,"a",@progbits
	.sectionflags	@""
	.align	4
.nv.constant0._Z12sobel_kernelPKhPhii:
	.zero		920


//--------------------- SYMBOLS --------------------------

	.type		.nv.reservedSmem.offset0,@object
	.size		.nv.reservedSmem.offset0,0x4
